	.headerflags	@"EF_CUDA_TEXMODE_UNIFIED EF_CUDA_64BIT_ADDRESS EF_CUDA_ACCELERATORS EF_CUDA_SM90 EF_CUDA_VIRTUAL_SM(EF_CUDA_SM90)"
	.elftype	@"ET_EXEC"


//--------------------- .nv.info                  --------------------------
	.section	.nv.info,"",@"SHT_CUDA_INFO"
	.align	4


	//----- nvinfo : EIATTR_REGCOUNT
	.align		4
        /*0000*/ 	.byte	0x04, 0x2f
        /*0002*/ 	.short	(.L_1 - .L_0)
	.align		4
.L_0:
        /*0004*/ 	.word	index@(triton_poi_fused__unsafe_index_add_convolution_mul_sigmoid_sub_75)
        /*0008*/ 	.word	0x00000018


	//----- nvinfo : EIATTR_MIN_STACK_SIZE
	.align		4
.L_1:
        /*000c*/ 	.byte	0x04, 0x12
        /*000e*/ 	.short	(.L_3 - .L_2)
	.align		4
.L_2:
        /*0010*/ 	.word	index@(triton_poi_fused__unsafe_index_add_convolution_mul_sigmoid_sub_75)
        /*0014*/ 	.word	0x00000000


	//----- nvinfo : EIATTR_FRAME_SIZE
	.align		4
.L_3:
        /*0018*/ 	.byte	0x04, 0x11
        /*001a*/ 	.short	(.L_5 - .L_4)
	.align		4
.L_4:
        /*001c*/ 	.word	index@(triton_poi_fused__unsafe_index_add_convolution_mul_sigmoid_sub_75)
        /*0020*/ 	.word	0x00000000


	//----- nvinfo : EIATTR_MIN_STACK_SIZE
	.align		4
.L_5:
        /*0024*/ 	.byte	0x04, 0x12
        /*0026*/ 	.short	(.L_7 - .L_6)
	.align		4
.L_6:
        /*0028*/ 	.word	index@(triton_poi_fused__unsafe_index_add_convolution_mul_sigmoid_sub_75)
        /*002c*/ 	.word	0x00000000
.L_7:


//--------------------- .nv.info.triton_poi_fused__unsafe_index_add_convolution_mul_sigmoid_sub_75 --------------------------
	.section	.nv.info.triton_poi_fused__unsafe_index_add_convolution_mul_sigmoid_sub_75,"",@"SHT_CUDA_INFO"
	.sectionflags	@""
	.align	4


	//----- nvinfo : EIATTR_CUDA_API_VERSION
	.align		4
        /*0000*/ 	.byte	0x04, 0x37
        /*0002*/ 	.short	(.L_9 - .L_8)
.L_8:
        /*0004*/ 	.word	0x0000007c


	//----- nvinfo : EIATTR_KPARAM_INFO
	.align		4
.L_9:
        /*0008*/ 	.byte	0x04, 0x17
        /*000a*/ 	.short	(.L_11 - .L_10)
.L_10:
        /*000c*/ 	.word	0x00000000
        /*0010*/ 	.short	0x000b
        /*0012*/ 	.short	0x0058
        /*0014*/ 	.byte	0x00, 0xf0, 0x11, 0x00


	//----- nvinfo : EIATTR_KPARAM_INFO
	.align		4
.L_11:
        /*0018*/ 	.byte	0x04, 0x17
        /*001a*/ 	.short	(.L_13 - .L_12)
.L_12:
        /*001c*/ 	.word	0x00000000
        /*0020*/ 	.short	0x000a
        /*0022*/ 	.short	0x0050
        /*0024*/ 	.byte	0x00, 0xf4, 0x21, 0x00


	//----- nvinfo : EIATTR_KPARAM_INFO
	.align		4
.L_13:
        /*0028*/ 	.byte	0x04, 0x17
        /*002a*/ 	.short	(.L_15 - .L_14)
.L_14:
        /*002c*/ 	.word	0x00000000
        /*0030*/ 	.short	0x0009
        /*0032*/ 	.short	0x0048
        /*0034*/ 	.byte	0x00, 0xf4, 0x21, 0x00


	//----- nvinfo : EIATTR_KPARAM_INFO
	.align		4
.L_15:
        /*0038*/ 	.byte	0x04, 0x17
        /*003a*/ 	.short	(.L_17 - .L_16)
.L_16:
        /*003c*/ 	.word	0x00000000
        /*0040*/ 	.short	0x0008
        /*0042*/ 	.short	0x0040
        /*0044*/ 	.byte	0x00, 0xf4, 0x21, 0x00


	//----- nvinfo : EIATTR_KPARAM_INFO
	.align		4
.L_17:
        /*0048*/ 	.byte	0x04, 0x17
        /*004a*/ 	.short	(.L_19 - .L_18)
.L_18:
        /*004c*/ 	.word	0x00000000
        /*0050*/ 	.short	0x0007
        /*0052*/ 	.short	0x0038
        /*0054*/ 	.byte	0x00, 0xf4, 0x21, 0x00


	//----- nvinfo : EIATTR_KPARAM_INFO
	.align		4
.L_19:
        /*0058*/ 	.byte	0x04, 0x17
        /*005a*/ 	.short	(.L_21 - .L_20)
.L_20:
        /*005c*/ 	.word	0x00000000
        /*0060*/ 	.short	0x0006
        /*0062*/ 	.short	0x0030
        /*0064*/ 	.byte	0x00, 0xf4, 0x21, 0x00


	//----- nvinfo : EIATTR_KPARAM_INFO
	.align		4
.L_21:
        /*0068*/ 	.byte	0x04, 0x17
        /*006a*/ 	.short	(.L_23 - .L_22)
.L_22:
        /*006c*/ 	.word	0x00000000
        /*0070*/ 	.short	0x0005
        /*0072*/ 	.short	0x0028
        /*0074*/ 	.byte	0x00, 0xf4, 0x21, 0x00


	//----- nvinfo : EIATTR_KPARAM_INFO
	.align		4
.L_23:
        /*0078*/ 	.byte	0x04, 0x17
        /*007a*/ 	.short	(.L_25 - .L_24)
.L_24:
        /*007c*/ 	.word	0x00000000
        /*0080*/ 	.short	0x0004
        /*0082*/ 	.short	0x0020
        /*0084*/ 	.byte	0x00, 0xf4, 0x21, 0x00


	//----- nvinfo : EIATTR_KPARAM_INFO
	.align		4
.L_25:
        /*0088*/ 	.byte	0x04, 0x17
        /*008a*/ 	.short	(.L_27 - .L_26)
.L_26:
        /*008c*/ 	.word	0x00000000
        /*0090*/ 	.short	0x0003
        /*0092*/ 	.short	0x0018
        /*0094*/ 	.byte	0x00, 0xf4, 0x21, 0x00


	//----- nvinfo : EIATTR_KPARAM_INFO
	.align		4
.L_27:
        /*0098*/ 	.byte	0x04, 0x17
        /*009a*/ 	.short	(.L_29 - .L_28)
.L_28:
        /*009c*/ 	.word	0x00000000
        /*00a0*/ 	.short	0x0002
        /*00a2*/ 	.short	0x0010
        /*00a4*/ 	.byte	0x00, 0xf4, 0x21, 0x00


	//----- nvinfo : EIATTR_KPARAM_INFO
	.align		4
.L_29:
        /*00a8*/ 	.byte	0x04, 0x17
        /*00aa*/ 	.short	(.L_31 - .L_30)
.L_30:
        /*00ac*/ 	.word	0x00000000
        /*00b0*/ 	.short	0x0001
        /*00b2*/ 	.short	0x0008
        /*00b4*/ 	.byte	0x00, 0xf4, 0x21, 0x00


	//----- nvinfo : EIATTR_KPARAM_INFO
	.align		4
.L_31:
        /*00b8*/ 	.byte	0x04, 0x17
        /*00ba*/ 	.short	(.L_33 - .L_32)
.L_32:
        /*00bc*/ 	.word	0x00000000
        /*00c0*/ 	.short	0x0000
        /*00c2*/ 	.short	0x0000
        /*00c4*/ 	.byte	0x00, 0xf4, 0x21, 0x00


	//----- nvinfo : EIATTR_SPARSE_MMA_MASK
	.align		4
.L_33:
        /*00c8*/ 	.byte	0x03, 0x50
        /*00ca*/ 	.short	0x0000


	//----- nvinfo : EIATTR_MAXREG_COUNT
	.align		4
        /*00cc*/ 	.byte	0x03, 0x1b
        /*00ce*/ 	.short	0x00ff


	//----- nvinfo : EIATTR_EXIT_INSTR_OFFSETS
	.align		4
        /*00d0*/ 	.byte	0x04, 0x1c
        /*00d2*/ 	.short	(.L_35 - .L_34)


	//   ....[0]....
.L_34:
        /*00d4*/ 	.word	0x00000710


	//----- nvinfo : EIATTR_REQNTID
	.align		4
.L_35:
        /*00d8*/ 	.byte	0x04, 0x10
        /*00da*/ 	.short	(.L_37 - .L_36)
.L_36:
        /*00dc*/ 	.word	0x00000080
        /*00e0*/ 	.word	0x00000001
        /*00e4*/ 	.word	0x00000001


	//----- nvinfo : EIATTR_CBANK_PARAM_SIZE
	.align		4
.L_37:
        /*00e8*/ 	.byte	0x03, 0x19
        /*00ea*/ 	.short	0x005c


	//----- nvinfo : EIATTR_PARAM_CBANK
	.align		4
        /*00ec*/ 	.byte	0x04, 0x0a
        /*00ee*/ 	.short	(.L_39 - .L_38)
	.align		4
.L_38:
        /*00f0*/ 	.word	index@(.nv.constant0.triton_poi_fused__unsafe_index_add_convolution_mul_sigmoid_sub_75)
        /*00f4*/ 	.short	0x0210
        /*00f6*/ 	.short	0x005c


	//----- nvinfo : EIATTR_SW_WAR
	.align		4
.L_39:
        /*00f8*/ 	.byte	0x04, 0x36
        /*00fa*/ 	.short	(.L_41 - .L_40)
.L_40:
        /*00fc*/ 	.word	0x00000008
.L_41:


//--------------------- .nv.callgraph             --------------------------
	.section	.nv.callgraph,"",@"SHT_CUDA_CALLGRAPH"
	.align	4
	.sectionentsize	8
	.align		4
        /*0000*/ 	.word	0x00000000
	.align		4
        /*0004*/ 	.word	0xffffffff
	.align		4
        /*0008*/ 	.word	0x00000000
	.align		4
        /*000c*/ 	.word	0xfffffffe
	.align		4
        /*0010*/ 	.word	0x00000000
	.align		4
        /*0014*/ 	.word	0xfffffffd
	.align		4
        /*0018*/ 	.word	0x00000000
	.align		4
        /*001c*/ 	.word	0xfffffffc


//--------------------- .text.triton_poi_fused__unsafe_index_add_convolution_mul_sigmoid_sub_75 --------------------------
	.section	.text.triton_poi_fused__unsafe_index_add_convolution_mul_sigmoid_sub_75,"ax",@progbits
	.align	128
        .global         triton_poi_fused__unsafe_index_add_convolution_mul_sigmoid_sub_75
        .type           triton_poi_fused__unsafe_index_add_convolution_mul_sigmoid_sub_75,@function
        .size           triton_poi_fused__unsafe_index_add_convolution_mul_sigmoid_sub_75,(.L_x_1 - triton_poi_fused__unsafe_index_add_convolution_mul_sigmoid_sub_75)
        .other          triton_poi_fused__unsafe_index_add_convolution_mul_sigmoid_sub_75,@"STO_CUDA_ENTRY STV_DEFAULT"
triton_poi_fused__unsafe_index_add_convolution_mul_sigmoid_sub_75:
.text.triton_poi_fused__unsafe_index_add_convolution_mul_sigmoid_sub_75:
[----:B------:R-:W-:Y:S01]  /*0000*/  LDC R1, c[0x0][0x28] ;  /* 0x00000a00ff017b82 */ /* 0x000fe20000000800 */
[----:B------:R-:W1:Y:S07]  /*0010*/  S2R R3, SR_TID.X ;  /* 0x0000000000037919 */ /* 0x000e6e0000002100 */
[----:B------:R-:W2:Y:S01]  /*0020*/  LDC.64 R14, c[0x0][0x210] ;  /* 0x00008400ff0e7b82 */ /* 0x000ea20000000a00 */
[----:B------:R-:W-:Y:S01]  /*0030*/  ULDC.64 UR4, c[0x0][0x208] ;  /* 0x0000820000047ab9 */ /* 0x000fe20000000a00 */
[----:B------:R-:W-:Y:S01]  /*0040*/  ULDC.64 UR6, c[0x0][0x220] ;  /* 0x0000880000067ab9 */ /* 0x000fe20000000a00 */
[----:B------:R-:W3:Y:S05]  /*0050*/  S2R R6, SR_CTAID.X ;  /* 0x0000000000067919 */ /* 0x000eea0000002500 */
[----:B------:R-:W4:Y:S08]  /*0060*/  LDC.64 R12, c[0x0][0x240] ;  /* 0x00009000ff0c7b82 */ /* 0x000f300000000a00 */
[----:B------:R-:W5:Y:S08]  /*0070*/  LDC.64 R4, c[0x0][0x218] ;  /* 0x00008600ff047b82 */ /* 0x000f700000000a00 */
[----:B------:R-:W5:Y:S01]  /*0080*/  LDC.64 R10, c[0x0][0x230] ;  /* 0x00008c00ff0a7b82 */ /* 0x000f620000000a00 */
[----:B-1----:R-:W-:-:S05]  /*0090*/  LOP3.LUT R3, R3, 0x7f, RZ, 0xc0, !PT ;  /* 0x0000007f03037812 */ /* 0x002fca00078ec0ff */
[----:B---3--:R-:W-:-:S05]  /*00a0*/  IMAD R0, R6, 0x80, R3 ;  /* 0x0000008006007824 */ /* 0x008fca00078e0203 */
[----:B------:R-:W-:-:S04]  /*00b0*/  SHF.R.S32.HI R3, RZ, 0x1f, R0 ;  /* 0x0000001fff037819 */ /* 0x000fc80000011400 */
[----:B------:R-:W-:-:S04]  /*00c0*/  LEA.HI R3, R3, R0, RZ, 0x6 ;  /* 0x0000000003037211 */ /* 0x000fc800078f30ff */
[----:B------:R-:W-:Y:S02]  /*00d0*/  SHF.R.S32.HI R2, RZ, 0x6, R3 ;  /* 0x00000006ff027819 */ /* 0x000fe40000011403 */
[----:B------:R-:W-:Y:S02]  /*00e0*/  LOP3.LUT R3, R3, 0xffffffc0, RZ, 0xc0, !PT ;  /* 0xffffffc003037812 */ /* 0x000fe400078ec0ff */
[----:B------:R-:W-:Y:S02]  /*00f0*/  LEA.HI R7, R2, R2, RZ, 0x6 ;  /* 0x0000000202077211 */ /* 0x000fe400078f30ff */
[----:B------:R-:W-:Y:S02]  /*0100*/  IADD3 R3, R0, -R3, RZ ;  /* 0x8000000300037210 */ /* 0x000fe40007ffe0ff */
[----:B------:R-:W-:-:S05]  /*0110*/  LOP3.LUT R7, R7, 0xffffffc0, RZ, 0xc0, !PT ;  /* 0xffffffc007077812 */ /* 0x000fca00078ec0ff */
[----:B------:R-:W-:-:S04]  /*0120*/  IMAD.IADD R2, R2, 0x1, -R7 ;  /* 0x0000000102027824 */ /* 0x000fc800078e0a07 */
[----:B--2---:R-:W-:-:S05]  /*0130*/  IMAD.WIDE R14, R2, 0x8, R14 ;  /* 0x00000008020e7825 */ /* 0x004fca00078e020e */
[----:B------:R-:W2:Y:S01]  /*0140*/  LDG.E.EL.64 R8, desc[UR4][R14.64] ;  /* 0x000000040e087981 */ /* 0x000ea2000c2e1b00 */
[----:B----4-:R-:W-:-:S04]  /*0150*/  IMAD.WIDE R16, R2, 0x8, R12 ;  /* 0x0000000802107825 */ /* 0x010fc800078e020c */
[C---:B-----5:R-:W-:Y:S02]  /*0160*/  IMAD.WIDE R12, R3.reuse, 0x8, R4 ;  /* 0x00000008030c7825 */ /* 0x060fe400078e0204 */
[----:B------:R-:W3:Y:S02]  /*0170*/  LDG.E.EL.64 R4, desc[UR4][R16.64] ;  /* 0x0000000410047981 */ /* 0x000ee4000c2e1b00 */
[----:B0-----:R-:W-:Y:S02]  /*0180*/  IMAD.WIDE R10, R3, 0x8, R10 ;  /* 0x00000008030a7825 */ /* 0x001fe400078e020a */
[----:B------:R-:W4:Y:S04]  /*0190*/  LDG.E.EL.64 R12, desc[UR4][R12.64] ;  /* 0x000000040c0c7981 */ /* 0x000f28000c2e1b00 */
[----:B------:R-:W5:Y:S01]  /*01a0*/  LDG.E.EL.64 R10, desc[UR4][R10.64] ;  /* 0x000000040a0a7981 */ /* 0x000f62000c2e1b00 */
[----:B--2---:R-:W-:-:S04]  /*01b0*/  SHF.R.U32.HI R7, RZ, 0x1c, R9 ;  /* 0x0000001cff077819 */ /* 0x004fc80000011609 */
[----:B------:R-:W-:-:S04]  /*01c0*/  LOP3.LUT R7, R7, 0x8, RZ, 0xc0, !PT ;  /* 0x0000000807077812 */ /* 0x000fc800078ec0ff */
[----:B------:R-:W-:Y:S02]  /*01d0*/  IADD3 R8, P0, R8, R7, RZ ;  /* 0x0000000708087210 */ /* 0x000fe40007f1e0ff */
[----:B---3--:R-:W-:Y:S02]  /*01e0*/  SHF.R.U32.HI R7, RZ, 0x1c, R5 ;  /* 0x0000001cff077819 */ /* 0x008fe40000011605 */
[C---:B----4-:R-:W-:Y:S01]  /*01f0*/  LEA R19, P1, R12.reuse, UR6, 0x2 ;  /* 0x000000060c137c11 */ /* 0x050fe2000f8210ff */
[----:B------:R-:W-:Y:S01]  /*0200*/  IMAD.X R15, RZ, RZ, R9, P0 ;  /* 0x000000ffff0f7224 */ /* 0x000fe200000e0609 */
[----:B------:R-:W-:Y:S02]  /*0210*/  LOP3.LUT R7, R7, 0x8, RZ, 0xc0, !PT ;  /* 0x0000000807077812 */ /* 0x000fe400078ec0ff */
[--C-:B------:R-:W-:Y:S02]  /*0220*/  SHF.R.U32.HI R14, RZ, 0x1a, R13.reuse ;  /* 0x0000001aff0e7819 */ /* 0x100fe4000001160d */
[----:B------:R-:W-:-:S02]  /*0230*/  LEA.HI.X R9, R12, UR7, R13, 0x2, P1 ;  /* 0x000000070c097c11 */ /* 0x000fc400088f140d */
[----:B-----5:R-:W-:Y:S02]  /*0240*/  SHF.R.U32.HI R20, RZ, 0x1a, R11 ;  /* 0x0000001aff147819 */ /* 0x020fe4000001160b */
[----:B------:R-:W-:Y:S02]  /*0250*/  IADD3 R12, P2, R4, R7, RZ ;  /* 0x00000007040c7210 */ /* 0x000fe40007f5e0ff */
[----:B------:R-:W-:Y:S02]  /*0260*/  SHF.R.S32.HI R13, RZ, 0x18, R6 ;  /* 0x00000018ff0d7819 */ /* 0x000fe40000011406 */
[----:B------:R-:W-:Y:S01]  /*0270*/  LOP3.LUT R14, R14, 0x20, RZ, 0xc0, !PT ;  /* 0x000000200e0e7812 */ /* 0x000fe200078ec0ff */
[----:B------:R-:W-:Y:S01]  /*0280*/  IMAD.X R17, RZ, RZ, R5, P2 ;  /* 0x000000ffff117224 */ /* 0x000fe200010e0605 */
[----:B------:R-:W-:Y:S01]  /*0290*/  LEA R7, P0, R10, UR6, 0x2 ;  /* 0x000000060a077c11 */ /* 0x000fe2000f8010ff */
[----:B------:R-:W0:Y:S01]  /*02a0*/  LDC.64 R4, c[0x0][0x228] ;  /* 0x00008a00ff047b82 */ /* 0x000e220000000a00 */
[----:B------:R-:W-:-:S02]  /*02b0*/  LOP3.LUT R20, R20, 0x20, RZ, 0xc0, !PT ;  /* 0x0000002014147812 */ /* 0x000fc400078ec0ff */
[----:B------:R-:W-:Y:S02]  /*02c0*/  SGXT R13, R13, 0x1 ;  /* 0x000000010d0d781a */ /* 0x000fe40000000200 */
[----:B------:R-:W-:Y:S02]  /*02d0*/  IADD3 R14, P1, R14, R19, RZ ;  /* 0x000000130e0e7210 */ /* 0x000fe40007f3e0ff */
[----:B------:R-:W-:Y:S02]  /*02e0*/  LEA.HI.X R10, R10, UR7, R11, 0x2, P0 ;  /* 0x000000070a0a7c11 */ /* 0x000fe400080f140b */
[----:B------:R-:W-:Y:S01]  /*02f0*/  IADD3 R20, P0, R20, R7, RZ ;  /* 0x0000000714147210 */ /* 0x000fe20007f1e0ff */
[----:B------:R-:W-:Y:S01]  /*0300*/  IMAD.X R21, RZ, RZ, R9, P1 ;  /* 0x000000ffff157224 */ /* 0x000fe200008e0609 */
[----:B------:R-:W-:Y:S01]  /*0310*/  SHF.L.U32 R19, R8, 0x5, RZ ;  /* 0x0000000508137819 */ /* 0x000fe200000006ff */
[----:B------:R-:W1:Y:S01]  /*0320*/  LDC.64 R6, c[0x0][0x238] ;  /* 0x00008e00ff067b82 */ /* 0x000e620000000a00 */
[----:B------:R-:W-:-:S02]  /*0330*/  LEA.HI R13, R13, R0, RZ, 0xc ;  /* 0x000000000d0d7211 */ /* 0x000fc400078f60ff */
[----:B------:R-:W-:Y:S01]  /*0340*/  SHF.L.U64.HI R11, R8, 0x5, R15 ;  /* 0x00000005080b7819 */ /* 0x000fe2000001020f */
[C---:B------:R-:W-:Y:S01]  /*0350*/  IMAD.SHL.U32 R15, R12.reuse, 0x20, RZ ;  /* 0x000000200c0f7824 */ /* 0x040fe200078e00ff */
[----:B------:R-:W-:Y:S02]  /*0360*/  SHF.L.U64.HI R18, R12, 0x5, R17 ;  /* 0x000000050c127819 */ /* 0x000fe40000010211 */
[----:B------:R-:W-:Y:S02]  /*0370*/  IADD3.X R9, RZ, R10, RZ, P0, !PT ;  /* 0x0000000aff097210 */ /* 0x000fe400007fe4ff */
[----:B------:R-:W-:Y:S02]  /*0380*/  IADD3 R16, P1, R19, R14, RZ ;  /* 0x0000000e13107210 */ /* 0x000fe40007f3e0ff */
[----:B------:R-:W-:Y:S01]  /*0390*/  IADD3 R12, P2, R20, R19, RZ ;  /* 0x00000013140c7210 */ /* 0x000fe20007f5e0ff */
[----:B0-----:R-:W2:Y:S01]  /*03a0*/  LDG.E R4, desc[UR4][R4.64] ;  /* 0x0000000404047981 */ /* 0x001ea2000c1e1900 */
[----:B------:R-:W-:Y:S01]  /*03b0*/  SHF.R.S32.HI R10, RZ, 0xc, R13 ;  /* 0x0000000cff0a7819 */ /* 0x000fe2000001140d */
[----:B------:R-:W-:Y:S01]  /*03c0*/  IMAD.X R17, R11, 0x1, R21, P1 ;  /* 0x000000010b117824 */ /* 0x000fe200008e0615 */
[----:B------:R-:W-:Y:S01]  /*03d0*/  IADD3 R14, P3, R15, R14, RZ ;  /* 0x0000000e0f0e7210 */ /* 0x000fe20007f7e0ff */
[----:B------:R-:W-:Y:S01]  /*03e0*/  IMAD.X R13, R9, 0x1, R11, P2 ;  /* 0x00000001090d7824 */ /* 0x000fe200010e060b */
[----:B------:R-:W-:Y:S01]  /*03f0*/  IADD3 R8, P4, R15, R20, RZ ;  /* 0x000000140f087210 */ /* 0x000fe20007f9e0ff */
[----:B------:R-:W-:Y:S01]  /*0400*/  IMAD.SHL.U32 R19, R10, 0x40, RZ ;  /* 0x000000400a137824 */ /* 0x000fe200078e00ff */
[----:B------:R-:W-:Y:S01]  /*0410*/  IADD3.X R15, R18, R21, RZ, P3, !PT ;  /* 0x00000015120f7210 */ /* 0x000fe20001ffe4ff */
[----:B------:R-:W0:Y:S01]  /*0420*/  LDC.64 R10, c[0x0][0x248] ;  /* 0x00009200ff0a7b82 */ /* 0x000e220000000a00 */
[----:B------:R-:W-:Y:S01]  /*0430*/  IADD3.X R9, R18, R9, RZ, P4, !PT ;  /* 0x0000000912097210 */ /* 0x000fe200027fe4ff */
[----:B------:R-:W-:-:S04]  /*0440*/  IMAD.WIDE R16, R19, 0x4, R16 ;  /* 0x0000000413107825 */ /* 0x000fc800078e0210 */
[C---:B------:R-:W-:Y:S02]  /*0450*/  IMAD.WIDE R14, R19.reuse, 0x4, R14 ;  /* 0x00000004130e7825 */ /* 0x040fe400078e020e */
[----:B------:R-:W2:Y:S02]  /*0460*/  LDG.E.EL R17, desc[UR4][R16.64] ;  /* 0x0000000410117981 */ /* 0x000ea4000c2e1900 */
[C---:B------:R-:W-:Y:S02]  /*0470*/  IMAD.WIDE R12, R19.reuse, 0x4, R12 ;  /* 0x00000004130c7825 */ /* 0x040fe400078e020c */
[----:B------:R-:W3:Y:S02]  /*0480*/  LDG.E.EL R15, desc[UR4][R14.64] ;  /* 0x000000040e0f7981 */ /* 0x000ee4000c2e1900 */
[----:B------:R-:W-:Y:S02]  /*0490*/  IMAD.WIDE R8, R19, 0x4, R8 ;  /* 0x0000000413087825 */ /* 0x000fe400078e0208 */
[----:B------:R4:W5:Y:S02]  /*04a0*/  LDG.E.EL R13, desc[UR4][R12.64] ;  /* 0x000000040c0d7981 */ /* 0x000964000c2e1900 */
[----:B-1----:R-:W-:-:S02]  /*04b0*/  IMAD.WIDE R6, R3, 0x4, R6 ;  /* 0x0000000403067825 */ /* 0x002fc400078e0206 */
[----:B------:R-:W5:Y:S04]  /*04c0*/  LDG.E.EL R9, desc[UR4][R8.64] ;  /* 0x0000000408097981 */ /* 0x000f68000c2e1900 */
[----:B------:R-:W5:Y:S01]  /*04d0*/  LDG.E.EL R6, desc[UR4][R6.64] ;  /* 0x0000000406067981 */ /* 0x000f62000c2e1900 */
[----:B0-----:R-:W-:-:S05]  /*04e0*/  IMAD.WIDE R10, R2, 0x4, R10 ;  /* 0x00000004020a7825 */ /* 0x001fca00078e020a */
[----:B------:R-:W5:Y:S01]  /*04f0*/  LDG.E.EL R2, desc[UR4][R10.64] ;  /* 0x000000040a027981 */ /* 0x000f62000c2e1900 */
[----:B----4-:R-:W-:Y:S01]  /*0500*/  HFMA2.MMA R12, -RZ, RZ, 1.625, 0 ;  /* 0x3e800000ff0c7435 */ /* 0x010fe200000001ff */
[C---:B--2---:R-:W-:Y:S01]  /*0510*/  FADD R3, R4.reuse, R17 ;  /* 0x0000001104037221 */ /* 0x044fe20000000000 */
[C---:B---3--:R-:W-:Y:S01]  /*0520*/  FADD R19, R4.reuse, R15 ;  /* 0x0000000f04137221 */ /* 0x048fe20000000000 */
[C---:B-----5:R-:W-:Y:S01]  /*0530*/  FADD R16, R4.reuse, R13 ;  /* 0x0000000d04107221 */ /* 0x060fe20000000000 */
[----:B------:R-:W-:-:S03]  /*0540*/  FADD R4, R4, R9 ;  /* 0x0000000904047221 */ /* 0x000fc60000000000 */
[----:B------:R-:W-:Y:S01]  /*0550*/  FADD R16, -R3, R16 ;  /* 0x0000001003107221 */ /* 0x000fe20000000100 */
[----:B------:R-:W0:Y:S01]  /*0560*/  LDC.64 R8, c[0x0][0x258] ;  /* 0x00009600ff087b82 */ /* 0x000e220000000a00 */
[----:B------:R-:W-:Y:S02]  /*0570*/  FADD R4, -R19, R4 ;  /* 0x0000000413047221 */ /* 0x000fe40000000100 */
[C---:B------:R-:W-:Y:S02]  /*0580*/  FFMA R3, R6.reuse, R16, R3 ;  /* 0x0000001006037223 */ /* 0x040fe40000000003 */
[----:B------:R-:W-:-:S03]  /*0590*/  FFMA R4, R6, R4, R19 ;  /* 0x0000000406047223 */ /* 0x000fc60000000013 */
[----:B------:R-:W1:Y:S01]  /*05a0*/  LDC.64 R6, c[0x0][0x250] ;  /* 0x00009400ff067b82 */ /* 0x000e620000000a00 */
[----:B------:R-:W-:-:S04]  /*05b0*/  FADD R13, -R3, R4 ;  /* 0x00000004030d7221 */ /* 0x000fc80000000100 */
[----:B------:R-:W-:-:S04]  /*05c0*/  FFMA R4, R2, R13, R3 ;  /* 0x0000000d02047223 */ /* 0x000fc80000000003 */
[----:B------:R-:W-:-:S04]  /*05d0*/  FADD R4, RZ, -R4 ;  /* 0x80000004ff047221 */ /* 0x000fc80000000000 */
[----:B------:R-:W-:-:S05]  /*05e0*/  FMUL R10, R4, 1.4426950216293334961 ;  /* 0x3fb8aa3b040a7820 */ /* 0x000fca0000400000 */
[----:B------:R-:W-:-:S13]  /*05f0*/  FSETP.GEU.AND P0, PT, R10, -126, PT ;  /* 0xc2fc00000a00780b */ /* 0x000fda0003f0e000 */
[----:B------:R-:W-:-:S04]  /*0600*/  @!P0 FMUL R10, R10, 0.5 ;  /* 0x3f0000000a0a8820 */ /* 0x000fc80000400000 */
[----:B------:R-:W2:Y:S02]  /*0610*/  MUFU.EX2 R4, R10 ;  /* 0x0000000a00047308 */ /* 0x000ea40000000800 */
[----:B--2---:R-:W-:-:S04]  /*0620*/  @!P0 FMUL R4, R4, R4 ;  /* 0x0000000404048220 */ /* 0x004fc80000400000 */
[----:B------:R-:W-:Y:S02]  /*0630*/  FADD R11, R4, 1 ;  /* 0x3f800000040b7421 */ /* 0x000fe40000000000 */
[----:B------:R-:W2:Y:S03]  /*0640*/  LDC.64 R4, c[0x0][0x260] ;  /* 0x00009800ff047b82 */ /* 0x000ea60000000a00 */
[----:B------:R-:W-:-:S13]  /*0650*/  FSETP.GT.AND P0, PT, R11, 8.50705917302346158658e+37, PT ;  /* 0x7e8000000b00780b */ /* 0x000fda0003f04000 */
[----:B------:R-:W-:-:S06]  /*0660*/  @P0 FMUL R11, R11, 0.25 ;  /* 0x3e8000000b0b0820 */ /* 0x000fcc0000400000 */
[----:B------:R-:W3:Y:S01]  /*0670*/  MUFU.RCP R11, R11 ;  /* 0x0000000b000b7308 */ /* 0x000ee20000001000 */
[----:B------:R-:W-:Y:S01]  /*0680*/  FSEL R12, R12, 1, P0 ;  /* 0x3f8000000c0c7808 */ /* 0x000fe20000000000 */
[----:B-1----:R-:W-:-:S04]  /*0690*/  IMAD.WIDE R6, R0, 0x4, R6 ;  /* 0x0000000400067825 */ /* 0x002fc800078e0206 */
[----:B------:R-:W-:Y:S01]  /*06a0*/  FMUL R13, R2, R13 ;  /* 0x0000000d020d7220 */ /* 0x000fe20000400000 */
[C---:B0-----:R-:W-:Y:S01]  /*06b0*/  IMAD.WIDE R8, R0.reuse, 0x4, R8 ;  /* 0x0000000400087825 */ /* 0x041fe200078e0208 */
[----:B------:R-:W-:Y:S03]  /*06c0*/  STG.E desc[UR4][R6.64], R3 ;  /* 0x0000000306007986 */ /* 0x000fe6000c101904 */
[----:B--2---:R-:W-:Y:S01]  /*06d0*/  IMAD.WIDE R4, R0, 0x4, R4 ;  /* 0x0000000400047825 */ /* 0x004fe200078e0204 */
[----:B------:R-:W-:Y:S03]  /*06e0*/  STG.E desc[UR4][R8.64], R13 ;  /* 0x0000000d08007986 */ /* 0x000fe6000c101904 */
[----:B---3--:R-:W-:-:S05]  /*06f0*/  FMUL R15, R11, R12 ;  /* 0x0000000c0b0f7220 */ /* 0x008fca0000400000 */
[----:B------:R-:W-:Y:S01]  /*0700*/  STG.E desc[UR4][R4.64], R15 ;  /* 0x0000000f04007986 */ /* 0x000fe2000c101904 */
[----:B------:R-:W-:Y:S05]  /*0710*/  EXIT ;  /* 0x000000000000794d */ /* 0x000fea0003800000 */
.L_x_0:
[----:B------:R-:W-:-:S00]  /*0720*/  BRA `(.L_x_0) ;  /* 0xfffffffc00fc7947 */ /* 0x000fc0000383ffff */
[----:B------:R-:W-:-:S00]  /*0730*/  NOP ;  /* 0x0000000000007918 */ /* 0x000fc00000000000 */
        /* <DEDUP_REMOVED lines=12> */
.L_x_1:


//--------------------- .nv.constant0.triton_poi_fused__unsafe_index_add_convolution_mul_sigmoid_sub_75 --------------------------
	.section	.nv.constant0.triton_poi_fused__unsafe_index_add_convolution_mul_sigmoid_sub_75,"a",@progbits
	.sectionflags	@""
	.align	4
.nv.constant0.triton_poi_fused__unsafe_index_add_convolution_mul_sigmoid_sub_75:
	.zero		620
